//
// Generated by NVIDIA NVVM Compiler
//
// Compiler Build ID: CL-36424714
// Cuda compilation tools, release 13.0, V13.0.88
// Based on NVVM 20.0.0
//

.version 9.0
.target sm_100
.address_size 64

	// .globl	_Z13reduce_sum_v1PfS_i
.extern .shared .align 16 .b8 s_data[];

.visible .entry _Z13reduce_sum_v1PfS_i(
	.param .u64 .ptr .align 1 _Z13reduce_sum_v1PfS_i_param_0,
	.param .u64 .ptr .align 1 _Z13reduce_sum_v1PfS_i_param_1,
	.param .u32 _Z13reduce_sum_v1PfS_i_param_2
)
{
	.reg .pred 	%p<6>;
	.reg .b32 	%r<14>;
	.reg .b32 	%f<10>;
	.reg .b64 	%rd<7>;

	ld.param.u64 	%rd1, [_Z13reduce_sum_v1PfS_i_param_0];
	ld.param.u64 	%rd2, [_Z13reduce_sum_v1PfS_i_param_1];
	ld.param.u32 	%r7, [_Z13reduce_sum_v1PfS_i_param_2];
	mov.u32 	%r1, %tid.x;
	mov.u32 	%r13, %ntid.x;
	mov.u32 	%r8, %ctaid.x;
	mad.lo.s32 	%r3, %r13, %r8, %r1;
	setp.ge.s32 	%p1, %r3, %r7;
	mov.f32 	%f9, 0f00000000;
	@%p1 bra 	$L__BB0_2;
	cvta.to.global.u64 	%rd3, %rd1;
	mul.wide.s32 	%rd4, %r3, 4;
	add.s64 	%rd5, %rd3, %rd4;
	ld.global.f32 	%f9, [%rd5];
$L__BB0_2:
	shl.b32 	%r9, %r1, 2;
	mov.u32 	%r10, s_data;
	add.s32 	%r4, %r10, %r9;
	st.shared.f32 	[%r4], %f9;
	bar.sync 	0;
	setp.lt.u32 	%p2, %r13, 2;
	@%p2 bra 	$L__BB0_6;
$L__BB0_3:
	shr.u32 	%r6, %r13, 1;
	setp.ge.u32 	%p3, %r1, %r6;
	@%p3 bra 	$L__BB0_5;
	shl.b32 	%r11, %r6, 2;
	add.s32 	%r12, %r4, %r11;
	ld.shared.f32 	%f4, [%r12];
	ld.shared.f32 	%f5, [%r4];
	add.f32 	%f6, %f4, %f5;
	st.shared.f32 	[%r4], %f6;
$L__BB0_5:
	bar.sync 	0;
	setp.gt.u32 	%p4, %r13, 3;
	mov.u32 	%r13, %r6;
	@%p4 bra 	$L__BB0_3;
$L__BB0_6:
	setp.ne.s32 	%p5, %r1, 0;
	@%p5 bra 	$L__BB0_8;
	ld.shared.f32 	%f7, [s_data];
	cvta.to.global.u64 	%rd6, %rd2;
	atom.global.add.f32 	%f8, [%rd6], %f7;
$L__BB0_8:
	ret;

}
	// .globl	_Z13reduce_sum_v2PfS_i
.visible .entry _Z13reduce_sum_v2PfS_i(
	.param .u64 .ptr .align 1 _Z13reduce_sum_v2PfS_i_param_0,
	.param .u64 .ptr .align 1 _Z13reduce_sum_v2PfS_i_param_1,
	.param .u32 _Z13reduce_sum_v2PfS_i_param_2
)
{
	.reg .pred 	%p<12>;
	.reg .b32 	%r<24>;
	.reg .b32 	%f<20>;
	.reg .b64 	%rd<7>;

	ld.param.u64 	%rd1, [_Z13reduce_sum_v2PfS_i_param_0];
	ld.param.u64 	%rd2, [_Z13reduce_sum_v2PfS_i_param_1];
	ld.param.u32 	%r7, [_Z13reduce_sum_v2PfS_i_param_2];
	mov.u32 	%r1, %tid.x;
	mov.u32 	%r23, %ntid.x;
	mov.u32 	%r8, %ctaid.x;
	mad.lo.s32 	%r3, %r23, %r8, %r1;
	setp.ge.s32 	%p1, %r3, %r7;
	mov.f32 	%f19, 0f00000000;
	@%p1 bra 	$L__BB1_2;
	cvta.to.global.u64 	%rd3, %rd1;
	mul.wide.s32 	%rd4, %r3, 4;
	add.s64 	%rd5, %rd3, %rd4;
	ld.global.f32 	%f19, [%rd5];
$L__BB1_2:
	shl.b32 	%r9, %r1, 2;
	mov.u32 	%r10, s_data;
	add.s32 	%r4, %r10, %r9;
	st.shared.f32 	[%r4], %f19;
	bar.sync 	0;
	setp.lt.u32 	%p2, %r23, 64;
	@%p2 bra 	$L__BB1_6;
$L__BB1_3:
	shr.u32 	%r6, %r23, 1;
	setp.ge.u32 	%p3, %r1, %r6;
	@%p3 bra 	$L__BB1_5;
	shl.b32 	%r11, %r6, 2;
	add.s32 	%r12, %r4, %r11;
	ld.shared.f32 	%f5, [%r12];
	ld.shared.f32 	%f6, [%r4];
	add.f32 	%f7, %f5, %f6;
	st.shared.f32 	[%r4], %f7;
$L__BB1_5:
	bar.sync 	0;
	setp.gt.u32 	%p4, %r23, 127;
	mov.u32 	%r23, %r6;
	@%p4 bra 	$L__BB1_3;
$L__BB1_6:
	setp.gt.u32 	%p5, %r1, 31;
	@%p5 bra 	$L__BB1_9;
	ld.shared.f32 	%f8, [%r4];
	mov.b32 	%r13, %f8;
	shfl.sync.down.b32	%r14|%p6, %r13, 16, 31, -1;
	mov.b32 	%f9, %r14;
	add.f32 	%f10, %f8, %f9;
	mov.b32 	%r15, %f10;
	shfl.sync.down.b32	%r16|%p7, %r15, 8, 31, -1;
	mov.b32 	%f11, %r16;
	add.f32 	%f12, %f10, %f11;
	mov.b32 	%r17, %f12;
	shfl.sync.down.b32	%r18|%p8, %r17, 4, 31, -1;
	mov.b32 	%f13, %r18;
	add.f32 	%f14, %f12, %f13;
	mov.b32 	%r19, %f14;
	shfl.sync.down.b32	%r20|%p9, %r19, 2, 31, -1;
	mov.b32 	%f15, %r20;
	add.f32 	%f16, %f14, %f15;
	mov.b32 	%r21, %f16;
	shfl.sync.down.b32	%r22|%p10, %r21, 1, 31, -1;
	mov.b32 	%f17, %r22;
	add.f32 	%f3, %f16, %f17;
	setp.ne.s32 	%p11, %r1, 0;
	@%p11 bra 	$L__BB1_9;
	cvta.to.global.u64 	%rd6, %rd2;
	atom.global.add.f32 	%f18, [%rd6], %f3;
$L__BB1_9:
	ret;

}


// ===== COMPILED SASS (sm_100) =====

	.target	sm_100

	.elftype	@"ET_EXEC"


//--------------------- .note.nv.tkinfo           --------------------------
	.section	.note.nv.tkinfo,"",@"SHT_NOTE"
	.sectionflags	@"SHF_NOTE_NV_TKINFO"
	.tkinfo
        /*0018*/ 	.word	0x00000002
        /*0030*/ 	.string	""
        /*0030*/ 	.string	"ptxas"
        /*0030*/ 	.string	"Cuda compilation tools, release 13.0, V13.0.88"
        /*0030*/ 	.string	"Build cuda_13.0.r13.0/compiler.36424714_0"
        /*0030*/ 	.string	"-arch sm_100 -m 64 "



//--------------------- .note.nv.cuinfo           --------------------------
	.section	.note.nv.cuinfo,"",@"SHT_NOTE"
	.sectionflags	@"SHF_NOTE_NV_CUINFO"
        /*0018*/ 	.short	0x0002
        /*001a*/ 	.short	0x0064
        /*001c*/ 	.short	0x0082
	.zero		2


//--------------------- .nv.info                  --------------------------
	.section	.nv.info,"",@"SHT_CUDA_INFO"
	.align	4


	//----- nvinfo : EIATTR_REGCOUNT
	.align		4
        /*0000*/ 	.byte	0x04, 0x2f
        /*0002*/ 	.short	(.L_1 - .L_0)
	.align		4
.L_0:
        /*0004*/ 	.word	index@(_Z13reduce_sum_v1PfS_i)
        /*0008*/ 	.word	0x0000000a


	//----- nvinfo : EIATTR_FRAME_SIZE
	.align		4
.L_1:
        /*000c*/ 	.byte	0x04, 0x11
        /*000e*/ 	.short	(.L_3 - .L_2)
	.align		4
.L_2:
        /*0010*/ 	.word	index@(_Z13reduce_sum_v1PfS_i)
        /*0014*/ 	.word	0x00000000


	//----- nvinfo : EIATTR_REGCOUNT
	.align		4
.L_3:
        /*0018*/ 	.byte	0x04, 0x2f
        /*001a*/ 	.short	(.L_5 - .L_4)
	.align		4
.L_4:
        /*001c*/ 	.word	index@(_Z13reduce_sum_v2PfS_i)
        /*0020*/ 	.word	0x0000000a


	//----- nvinfo : EIATTR_FRAME_SIZE
	.align		4
.L_5:
        /*0024*/ 	.byte	0x04, 0x11
        /*0026*/ 	.short	(.L_7 - .L_6)
	.align		4
.L_6:
        /*0028*/ 	.word	index@(_Z13reduce_sum_v2PfS_i)
        /*002c*/ 	.word	0x00000000


	//----- nvinfo : EIATTR_MIN_STACK_SIZE
	.align		4
.L_7:
        /*0030*/ 	.byte	0x04, 0x12
        /*0032*/ 	.short	(.L_9 - .L_8)
	.align		4
.L_8:
        /*0034*/ 	.word	index@(_Z13reduce_sum_v2PfS_i)
        /*0038*/ 	.word	0x00000000


	//----- nvinfo : EIATTR_MIN_STACK_SIZE
	.align		4
.L_9:
        /*003c*/ 	.byte	0x04, 0x12
        /*003e*/ 	.short	(.L_11 - .L_10)
	.align		4
.L_10:
        /*0040*/ 	.word	index@(_Z13reduce_sum_v1PfS_i)
        /*0044*/ 	.word	0x00000000
.L_11:


//--------------------- .nv.compat                --------------------------
	.section	.nv.compat,"",@"SHT_CUDA_COMPAT_INFO"
	.align	4
        /*0000*/ 	.byte	0x02, 0x09, 0x00, 0x00, 0x02, 0x02, 0x01, 0x00, 0x02, 0x05, 0x05, 0x00, 0x03, 0x07, 0x01, 0x01
        /*0010*/ 	.byte	0x02, 0x03, 0x00, 0x00, 0x02, 0x06, 0x01, 0x00, 0x04, 0x0b, 0x08, 0x00, 0x09, 0x00, 0x00, 0x00
        /*0020*/ 	.byte	0x00, 0x00, 0x00, 0x00


//--------------------- .nv.info._Z13reduce_sum_v2PfS_i --------------------------
	.section	.nv.info._Z13reduce_sum_v2PfS_i,"",@"SHT_CUDA_INFO"
	.sectionflags	@""
	.align	4


	//----- nvinfo : EIATTR_CUDA_API_VERSION
	.align		4
        /*0000*/ 	.byte	0x04, 0x37
        /*0002*/ 	.short	(.L_13 - .L_12)
.L_12:
        /*0004*/ 	.word	0x00000082


	//----- nvinfo : EIATTR_KPARAM_INFO
	.align		4
.L_13:
        /*0008*/ 	.byte	0x04, 0x17
        /*000a*/ 	.short	(.L_15 - .L_14)
.L_14:
        /*000c*/ 	.word	0x00000000
        /*0010*/ 	.short	0x0002
        /*0012*/ 	.short	0x0010
        /*0014*/ 	.byte	0x00, 0xf0, 0x11, 0x00


	//----- nvinfo : EIATTR_KPARAM_INFO
	.align		4
.L_15:
        /*0018*/ 	.byte	0x04, 0x17
        /*001a*/ 	.short	(.L_17 - .L_16)
.L_16:
        /*001c*/ 	.word	0x00000000
        /*0020*/ 	.short	0x0001
        /*0022*/ 	.short	0x0008
        /*0024*/ 	.byte	0x00, 0xf5, 0x21, 0x00


	//----- nvinfo : EIATTR_KPARAM_INFO
	.align		4
.L_17:
        /*0028*/ 	.byte	0x04, 0x17
        /*002a*/ 	.short	(.L_19 - .L_18)
.L_18:
        /*002c*/ 	.word	0x00000000
        /*0030*/ 	.short	0x0000
        /*0032*/ 	.short	0x0000
        /*0034*/ 	.byte	0x00, 0xf5, 0x21, 0x00


	//----- nvinfo : EIATTR_SPARSE_MMA_MASK
	.align		4
.L_19:
        /*0038*/ 	.byte	0x03, 0x50
        /*003a*/ 	.short	0x0000


	//----- nvinfo : EIATTR_MAXREG_COUNT
	.align		4
        /*003c*/ 	.byte	0x03, 0x1b
        /*003e*/ 	.short	0x00ff


	//----- nvinfo : EIATTR_NUM_BARRIERS
	.align		4
        /*0040*/ 	.byte	0x02, 0x4c
        /*0042*/ 	.byte	0x01
	.zero		1


	//----- nvinfo : EIATTR_MERCURY_ISA_VERSION
	.align		4
        /*0044*/ 	.byte	0x03, 0x5f
        /*0046*/ 	.short	0x0101


	//----- nvinfo : EIATTR_COOP_GROUP_MASK_REGIDS
	.align		4
        /*0048*/ 	.byte	0x04, 0x29
        /*004a*/ 	.short	(.L_21 - .L_20)


	//   ....[0]....
.L_20:
        /*004c*/ 	.word	0xffffffff


	//   ....[1]....
        /*0050*/ 	.word	0xffffffff


	//   ....[2]....
        /*0054*/ 	.word	0xffffffff


	//   ....[3]....
        /*0058*/ 	.word	0xffffffff


	//   ....[4]....
        /*005c*/ 	.word	0xffffffff


	//----- nvinfo : EIATTR_COOP_GROUP_INSTR_OFFSETS
	.align		4
.L_21:
        /*0060*/ 	.byte	0x04, 0x28
        /*0062*/ 	.short	(.L_23 - .L_22)


	//   ....[0]....
.L_22:
        /*0064*/ 	.word	0x00000240


	//   ....[1]....
        /*0068*/ 	.word	0x00000260


	//   ....[2]....
        /*006c*/ 	.word	0x00000280


	//   ....[3]....
        /*0070*/ 	.word	0x000002a0


	//   ....[4]....
        /*0074*/ 	.word	0x000002c0


	//----- nvinfo : EIATTR_VRC_CTA_INIT_COUNT
	.align		4
.L_23:
        /*0078*/ 	.byte	0x02, 0x4a
	.zero		1
	.zero		1


	//----- nvinfo : EIATTR_EXIT_INSTR_OFFSETS
	.align		4
        /*007c*/ 	.byte	0x04, 0x1c
        /*007e*/ 	.short	(.L_25 - .L_24)


	//   ....[0]....
.L_24:
        /*0080*/ 	.word	0x00000210


	//   ....[1]....
        /*0084*/ 	.word	0x000002d0


	//   ....[2]....
        /*0088*/ 	.word	0x00000310


	//----- nvinfo : EIATTR_CBANK_PARAM_SIZE
	.align		4
.L_25:
        /*008c*/ 	.byte	0x03, 0x19
        /*008e*/ 	.short	0x0014


	//----- nvinfo : EIATTR_PARAM_CBANK
	.align		4
        /*0090*/ 	.byte	0x04, 0x0a
        /*0092*/ 	.short	(.L_27 - .L_26)
	.align		4
.L_26:
        /*0094*/ 	.word	index@(.nv.constant0._Z13reduce_sum_v2PfS_i)
        /*0098*/ 	.short	0x0380
        /*009a*/ 	.short	0x0014


	//----- nvinfo : EIATTR_SW_WAR
	.align		4
.L_27:
        /*009c*/ 	.byte	0x04, 0x36
        /*009e*/ 	.short	(.L_29 - .L_28)
.L_28:
        /*00a0*/ 	.word	0x00000008
.L_29:


//--------------------- .nv.info._Z13reduce_sum_v1PfS_i --------------------------
	.section	.nv.info._Z13reduce_sum_v1PfS_i,"",@"SHT_CUDA_INFO"
	.sectionflags	@""
	.align	4


	//----- nvinfo : EIATTR_CUDA_API_VERSION
	.align		4
        /*0000*/ 	.byte	0x04, 0x37
        /*0002*/ 	.short	(.L_31 - .L_30)
.L_30:
        /*0004*/ 	.word	0x00000082


	//----- nvinfo : EIATTR_KPARAM_INFO
	.align		4
.L_31:
        /*0008*/ 	.byte	0x04, 0x17
        /*000a*/ 	.short	(.L_33 - .L_32)
.L_32:
        /*000c*/ 	.word	0x00000000
        /*0010*/ 	.short	0x0002
        /*0012*/ 	.short	0x0010
        /*0014*/ 	.byte	0x00, 0xf0, 0x11, 0x00


	//----- nvinfo : EIATTR_KPARAM_INFO
	.align		4
.L_33:
        /*0018*/ 	.byte	0x04, 0x17
        /*001a*/ 	.short	(.L_35 - .L_34)
.L_34:
        /*001c*/ 	.word	0x00000000
        /*0020*/ 	.short	0x0001
        /*0022*/ 	.short	0x0008
        /*0024*/ 	.byte	0x00, 0xf5, 0x21, 0x00


	//----- nvinfo : EIATTR_KPARAM_INFO
	.align		4
.L_35:
        /*0028*/ 	.byte	0x04, 0x17
        /*002a*/ 	.short	(.L_37 - .L_36)
.L_36:
        /*002c*/ 	.word	0x00000000
        /*0030*/ 	.short	0x0000
        /*0032*/ 	.short	0x0000
        /*0034*/ 	.byte	0x00, 0xf5, 0x21, 0x00


	//----- nvinfo : EIATTR_SPARSE_MMA_MASK
	.align		4
.L_37:
        /*0038*/ 	.byte	0x03, 0x50
        /*003a*/ 	.short	0x0000


	//----- nvinfo : EIATTR_MAXREG_COUNT
	.align		4
        /*003c*/ 	.byte	0x03, 0x1b
        /*003e*/ 	.short	0x00ff


	//----- nvinfo : EIATTR_NUM_BARRIERS
	.align		4
        /*0040*/ 	.byte	0x02, 0x4c
        /*0042*/ 	.byte	0x01
	.zero		1


	//----- nvinfo : EIATTR_MERCURY_ISA_VERSION
	.align		4
        /*0044*/ 	.byte	0x03, 0x5f
        /*0046*/ 	.short	0x0101


	//----- nvinfo : EIATTR_VRC_CTA_INIT_COUNT
	.align		4
        /*0048*/ 	.byte	0x02, 0x4a
	.zero		1
	.zero		1


	//----- nvinfo : EIATTR_EXIT_INSTR_OFFSETS
	.align		4
        /*004c*/ 	.byte	0x04, 0x1c
        /*004e*/ 	.short	(.L_39 - .L_38)


	//   ....[0]....
.L_38:
        /*0050*/ 	.word	0x00000210


	//   ....[1]....
        /*0054*/ 	.word	0x00000280


	//----- nvinfo : EIATTR_CBANK_PARAM_SIZE
	.align		4
.L_39:
        /*0058*/ 	.byte	0x03, 0x19
        /*005a*/ 	.short	0x0014


	//----- nvinfo : EIATTR_PARAM_CBANK
	.align		4
        /*005c*/ 	.byte	0x04, 0x0a
        /*005e*/ 	.short	(.L_41 - .L_40)
	.align		4
.L_40:
        /*0060*/ 	.word	index@(.nv.constant0._Z13reduce_sum_v1PfS_i)
        /*0064*/ 	.short	0x0380
        /*0066*/ 	.short	0x0014


	//----- nvinfo : EIATTR_SW_WAR
	.align		4
.L_41:
        /*0068*/ 	.byte	0x04, 0x36
        /*006a*/ 	.short	(.L_43 - .L_42)
.L_42:
        /*006c*/ 	.word	0x00000008
.L_43:


//--------------------- .nv.callgraph             --------------------------
	.section	.nv.callgraph,"",@"SHT_CUDA_CALLGRAPH"
	.align	4
	.sectionentsize	8
	.align		4
        /*0000*/ 	.word	0x00000000
	.align		4
        /*0004*/ 	.word	0xffffffff
	.align		4
        /*0008*/ 	.word	0x00000000
	.align		4
        /*000c*/ 	.word	0xfffffffe
	.align		4
        /*0010*/ 	.word	0x00000000
	.align		4
        /*0014*/ 	.word	0xfffffffd
	.align		4
        /*0018*/ 	.word	0x00000000
	.align		4
        /*001c*/ 	.word	0xfffffffc


//--------------------- .text._Z13reduce_sum_v2PfS_i --------------------------
	.section	.text._Z13reduce_sum_v2PfS_i,"ax",@progbits
	.align	128
        .global         _Z13reduce_sum_v2PfS_i
        .type           _Z13reduce_sum_v2PfS_i,@function
        .size           _Z13reduce_sum_v2PfS_i,(.L_x_6 - _Z13reduce_sum_v2PfS_i)
        .other          _Z13reduce_sum_v2PfS_i,@"STO_CUDA_ENTRY STV_DEFAULT"
_Z13reduce_sum_v2PfS_i:
.text._Z13reduce_sum_v2PfS_i:
[----:B------:R-:W-:Y:S01]  /*0000*/  LDC R1, c[0x0][0x37c] ;  /* 0x0000df00ff017b82 */ /* 0x000fe20000000800 */
[----:B------:R-:W0:Y:S01]  /*0010*/  S2R R6, SR_TID.X ;  /* 0x0000000000067919 */ /* 0x000e220000002100 */
[----:B------:R-:W0:Y:S01]  /*0020*/  LDCU UR8, c[0x0][0x360] ;  /* 0x00006c00ff0877ac */ /* 0x000e220008000800 */
[----:B------:R-:W-:Y:S01]  /*0030*/  IMAD.MOV.U32 R4, RZ, RZ, RZ ;  /* 0x000000ffff047224 */ /* 0x000fe200078e00ff */
[----:B------:R-:W0:Y:S01]  /*0040*/  S2R R5, SR_CTAID.X ;  /* 0x0000000000057919 */ /* 0x000e220000002500 */
[----:B------:R-:W1:Y:S01]  /*0050*/  LDCU UR4, c[0x0][0x390] ;  /* 0x00007200ff0477ac */ /* 0x000e620008000800 */
[----:B------:R-:W2:Y:S01]  /*0060*/  LDCU.64 UR6, c[0x0][0x358] ;  /* 0x00006b00ff0677ac */ /* 0x000ea20008000a00 */
[----:B0-----:R-:W-:-:S05]  /*0070*/  IMAD R5, R5, UR8, R6 ;  /* 0x0000000805057c24 */ /* 0x001fca000f8e0206 */
[----:B-1----:R-:W-:-:S13]  /*0080*/  ISETP.GE.AND P0, PT, R5, UR4, PT ;  /* 0x0000000405007c0c */ /* 0x002fda000bf06270 */
[----:B------:R-:W0:Y:S02]  /*0090*/  @!P0 LDC.64 R2, c[0x0][0x380] ;  /* 0x0000e000ff028b82 */ /* 0x000e240000000a00 */
[----:B0-----:R-:W-:-:S05]  /*00a0*/  @!P0 IMAD.WIDE R2, R5, 0x4, R2 ;  /* 0x0000000405028825 */ /* 0x001fca00078e0202 */
[----:B--2---:R-:W2:Y:S01]  /*00b0*/  @!P0 LDG.E R4, desc[UR6][R2.64] ;  /* 0x0000000602048981 */ /* 0x004ea2000c1e1900 */
[----:B------:R-:W0:Y:S01]  /*00c0*/  S2UR UR5, SR_CgaCtaId ;  /* 0x00000000000579c3 */ /* 0x000e220000008800 */
[----:B------:R-:W-:Y:S01]  /*00d0*/  IMAD.U32 R0, RZ, RZ, UR8 ;  /* 0x00000008ff007e24 */ /* 0x000fe2000f8e00ff */
[----:B------:R-:W-:Y:S01]  /*00e0*/  UMOV UR4, 0x400 ;  /* 0x0000040000047882 */ /* 0x000fe20000000000 */
[----:B------:R-:W-:-:S03]  /*00f0*/  ISETP.GT.U32.AND P0, PT, R6, 0x1f, PT ;  /* 0x0000001f0600780c */ /* 0x000fc60003f04070 */
[----:B------:R-:W-:Y:S01]  /*0100*/  ISETP.GE.U32.AND P1, PT, R0, 0x40, PT ;  /* 0x000000400000780c */ /* 0x000fe20003f26070 */
[----:B0-----:R-:W-:-:S06]  /*0110*/  ULEA UR4, UR5, UR4, 0x18 ;  /* 0x0000000405047291 */ /* 0x001fcc000f8ec0ff */
[----:B------:R-:W-:-:S05]  /*0120*/  LEA R5, R6, UR4, 0x2 ;  /* 0x0000000406057c11 */ /* 0x000fca000f8e10ff */
[----:B--2---:R0:W-:Y:S01]  /*0130*/  STS [R5], R4 ;  /* 0x0000000405007388 */ /* 0x0041e20000000800 */
[----:B------:R-:W-:Y:S06]  /*0140*/  BAR.SYNC.DEFER_BLOCKING 0x0 ;  /* 0x0000000000007b1d */ /* 0x000fec0000010000 */
[----:B------:R-:W-:Y:S05]  /*0150*/  @!P1 BRA `(.L_x_0) ;  /* 0x00000000002c9947 */ /* 0x000fea0003800000 */
.L_x_1:
[----:B------:R-:W-:-:S04]  /*0160*/  SHF.R.U32.HI R7, RZ, 0x1, R0 ;  /* 0x00000001ff077819 */ /* 0x000fc80000011600 */
[----:B------:R-:W-:-:S13]  /*0170*/  ISETP.GE.U32.AND P1, PT, R6, R7, PT ;  /* 0x000000070600720c */ /* 0x000fda0003f26070 */
[----:B------:R-:W-:Y:S01]  /*0180*/  @!P1 LEA R2, R7, R5, 0x2 ;  /* 0x0000000507029211 */ /* 0x000fe200078e10ff */
[----:B------:R-:W-:Y:S05]  /*0190*/  @!P1 LDS R3, [R5] ;  /* 0x0000000005039984 */ /* 0x000fea0000000800 */
[----:B------:R-:W0:Y:S02]  /*01a0*/  @!P1 LDS R2, [R2] ;  /* 0x0000000002029984 */ /* 0x000e240000000800 */
[----:B0-----:R-:W-:-:S05]  /*01b0*/  @!P1 FADD R4, R2, R3 ;  /* 0x0000000302049221 */ /* 0x001fca0000000000 */
[----:B------:R1:W-:Y:S01]  /*01c0*/  @!P1 STS [R5], R4 ;  /* 0x0000000405009388 */ /* 0x0003e20000000800 */
[----:B------:R-:W-:Y:S01]  /*01d0*/  BAR.SYNC.DEFER_BLOCKING 0x0 ;  /* 0x0000000000007b1d */ /* 0x000fe20000010000 */
[----:B------:R-:W-:Y:S02]  /*01e0*/  ISETP.GT.U32.AND P1, PT, R0, 0x7f, PT ;  /* 0x0000007f0000780c */ /* 0x000fe40003f24070 */
[----:B------:R-:W-:-:S11]  /*01f0*/  MOV R0, R7 ;  /* 0x0000000700007202 */ /* 0x000fd60000000f00 */
[----:B-1----:R-:W-:Y:S05]  /*0200*/  @P1 BRA `(.L_x_1) ;  /* 0xfffffffc00d41947 */ /* 0x002fea000383ffff */
.L_x_0:
[----:B------:R-:W-:Y:S05]  /*0210*/  @P0 EXIT ;  /* 0x000000000000094d */ /* 0x000fea0003800000 */
[----:B0-----:R-:W0:Y:S01]  /*0220*/  LDS R5, [R5] ;  /* 0x0000000005057984 */ /* 0x001e220000000800 */
[----:B------:R-:W-:-:S03]  /*0230*/  ISETP.NE.AND P0, PT, R6, RZ, PT ;  /* 0x000000ff0600720c */ /* 0x000fc60003f05270 */
[----:B0-----:R-:W0:Y:S02]  /*0240*/  SHFL.DOWN PT, R0, R5, 0x10, 0x1f ;  /* 0x0a001f0005007f89 */ /* 0x001e2400000e0000 */
[----:B0-----:R-:W-:-:S05]  /*0250*/  FADD R0, R5, R0 ;  /* 0x0000000005007221 */ /* 0x001fca0000000000 */
[----:B------:R-:W0:Y:S02]  /*0260*/  SHFL.DOWN PT, R3, R0, 0x8, 0x1f ;  /* 0x09001f0000037f89 */ /* 0x000e2400000e0000 */
[----:B0-----:R-:W-:-:S05]  /*0270*/  FADD R3, R0, R3 ;  /* 0x0000000300037221 */ /* 0x001fca0000000000 */
[----:B------:R-:W0:Y:S02]  /*0280*/  SHFL.DOWN PT, R2, R3, 0x4, 0x1f ;  /* 0x08801f0003027f89 */ /* 0x000e2400000e0000 */
[----:B0-----:R-:W-:-:S05]  /*0290*/  FADD R2, R3, R2 ;  /* 0x0000000203027221 */ /* 0x001fca0000000000 */
[----:B------:R-:W0:Y:S02]  /*02a0*/  SHFL.DOWN PT, R7, R2, 0x2, 0x1f ;  /* 0x08401f0002077f89 */ /* 0x000e2400000e0000 */
[----:B0-----:R-:W-:-:S05]  /*02b0*/  FADD R7, R2, R7 ;  /* 0x0000000702077221 */ /* 0x001fca0000000000 */
[----:B------:R0:W1:Y:S01]  /*02c0*/  SHFL.DOWN PT, R4, R7, 0x1, 0x1f ;  /* 0x08201f0007047f89 */ /* 0x00006200000e0000 */
[----:B------:R-:W-:Y:S05]  /*02d0*/  @P0 EXIT ;  /* 0x000000000000094d */ /* 0x000fea0003800000 */
[----:B------:R-:W2:Y:S01]  /*02e0*/  LDC.64 R2, c[0x0][0x388] ;  /* 0x0000e200ff027b82 */ /* 0x000ea20000000a00 */
[----:B01----:R-:W-:-:S05]  /*02f0*/  FADD R7, R7, R4 ;  /* 0x0000000407077221 */ /* 0x003fca0000000000 */
[----:B--2---:R-:W-:Y:S01]  /*0300*/  REDG.E.ADD.F32.FTZ.RN.STRONG.GPU desc[UR6][R2.64], R7 ;  /* 0x00000007020079a6 */ /* 0x004fe2000c12f306 */
[----:B------:R-:W-:Y:S05]  /*0310*/  EXIT ;  /* 0x000000000000794d */ /* 0x000fea0003800000 */
.L_x_2:
[----:B------:R-:W-:-:S00]  /*0320*/  BRA `(.L_x_2) ;  /* 0xfffffffc00fc7947 */ /* 0x000fc0000383ffff */
[----:B------:R-:W-:-:S00]  /*0330*/  NOP ;  /* 0x0000000000007918 */ /* 0x000fc00000000000 */
        /* <DEDUP_REMOVED lines=12> */
.L_x_6:


//--------------------- .text._Z13reduce_sum_v1PfS_i --------------------------
	.section	.text._Z13reduce_sum_v1PfS_i,"ax",@progbits
	.align	128
        .global         _Z13reduce_sum_v1PfS_i
        .type           _Z13reduce_sum_v1PfS_i,@function
        .size           _Z13reduce_sum_v1PfS_i,(.L_x_7 - _Z13reduce_sum_v1PfS_i)
        .other          _Z13reduce_sum_v1PfS_i,@"STO_CUDA_ENTRY STV_DEFAULT"
_Z13reduce_sum_v1PfS_i:
.text._Z13reduce_sum_v1PfS_i:
        /* <DEDUP_REMOVED lines=15> */
[----:B------:R-:W-:-:S03]  /*00f0*/  ISETP.NE.AND P0, PT, R6, RZ, PT ;  /* 0x000000ff0600720c */ /* 0x000fc60003f05270 */
[----:B------:R-:W-:Y:S01]  /*0100*/  ISETP.GE.U32.AND P1, PT, R0, 0x2, PT ;  /* 0x000000020000780c */ /* 0x000fe20003f26070 */
[----:B0-----:R-:W-:-:S06]  /*0110*/  ULEA UR4, UR5, UR4, 0x18 ;  /* 0x0000000405047291 */ /* 0x001fcc000f8ec0ff */
[----:B------:R-:W-:-:S05]  /*0120*/  LEA R5, R6, UR4, 0x2 ;  /* 0x0000000406057c11 */ /* 0x000fca000f8e10ff */
[----:B--2---:R0:W-:Y:S01]  /*0130*/  STS [R5], R4 ;  /* 0x0000000405007388 */ /* 0x0041e20000000800 */
[----:B------:R-:W-:Y:S06]  /*0140*/  BAR.SYNC.DEFER_BLOCKING 0x0 ;  /* 0x0000000000007b1d */ /* 0x000fec0000010000 */
[----:B------:R-:W-:Y:S05]  /*0150*/  @!P1 BRA `(.L_x_3) ;  /* 0x00000000002c9947 */ /* 0x000fea0003800000 */
.L_x_4:
[----:B------:R-:W-:-:S04]  /*0160*/  SHF.R.U32.HI R7, RZ, 0x1, R0 ;  /* 0x00000001ff077819 */ /* 0x000fc80000011600 */
[----:B------:R-:W-:-:S13]  /*0170*/  ISETP.GE.U32.AND P1, PT, R6, R7, PT ;  /* 0x000000070600720c */ /* 0x000fda0003f26070 */
[----:B------:R-:W-:Y:S01]  /*0180*/  @!P1 IMAD R2, R7, 0x4, R5 ;  /* 0x0000000407029824 */ /* 0x000fe200078e0205 */
[----:B------:R-:W-:Y:S05]  /*0190*/  @!P1 LDS R3, [R5] ;  /* 0x0000000005039984 */ /* 0x000fea0000000800 */
[----:B------:R-:W0:Y:S02]  /*01a0*/  @!P1 LDS R2, [R2] ;  /* 0x0000000002029984 */ /* 0x000e240000000800 */
[----:B0-----:R-:W-:-:S05]  /*01b0*/  @!P1 FADD R4, R2, R3 ;  /* 0x0000000302049221 */ /* 0x001fca0000000000 */
[----:B------:R1:W-:Y:S01]  /*01c0*/  @!P1 STS [R5], R4 ;  /* 0x0000000405009388 */ /* 0x0003e20000000800 */
[----:B------:R-:W-:Y:S01]  /*01d0*/  BAR.SYNC.DEFER_BLOCKING 0x0 ;  /* 0x0000000000007b1d */ /* 0x000fe20000010000 */
[----:B------:R-:W-:Y:S01]  /*01e0*/  ISETP.GT.U32.AND P1, PT, R0, 0x3, PT ;  /* 0x000000030000780c */ /* 0x000fe20003f24070 */
[----:B------:R-:W-:-:S12]  /*01f0*/  IMAD.MOV.U32 R0, RZ, RZ, R7 ;  /* 0x000000ffff007224 */ /* 0x000fd800078e0007 */
[----:B-1----:R-:W-:Y:S05]  /*0200*/  @P1 BRA `(.L_x_4) ;  /* 0xfffffffc00d41947 */ /* 0x002fea000383ffff */
.L_x_3:
[----:B------:R-:W-:Y:S05]  /*0210*/  @P0 EXIT ;  /* 0x000000000000094d */ /* 0x000fea0003800000 */
[----:B------:R-:W1:Y:S01]  /*0220*/  S2UR UR5, SR_CgaCtaId ;  /* 0x00000000000579c3 */ /* 0x000e620000008800 */
[----:B------:R-:W-:-:S07]  /*0230*/  UMOV UR4, 0x400 ;  /* 0x0000040000047882 */ /* 0x000fce0000000000 */
[----:B------:R-:W2:Y:S01]  /*0240*/  LDC.64 R2, c[0x0][0x388] ;  /* 0x0000e200ff027b82 */ /* 0x000ea20000000a00 */
[----:B-1----:R-:W-:-:S09]  /*0250*/  ULEA UR4, UR5, UR4, 0x18 ;  /* 0x0000000405047291 */ /* 0x002fd2000f8ec0ff */
[----:B0-----:R-:W2:Y:S04]  /*0260*/  LDS R5, [UR4] ;  /* 0x00000004ff057984 */ /* 0x001ea80008000800 */
[----:B--2---:R-:W-:Y:S01]  /*0270*/  REDG.E.ADD.F32.FTZ.RN.STRONG.GPU desc[UR6][R2.64], R5 ;  /* 0x00000005020079a6 */ /* 0x004fe2000c12f306 */
[----:B------:R-:W-:Y:S05]  /*0280*/  EXIT ;  /* 0x000000000000794d */ /* 0x000fea0003800000 */
.L_x_5:
        /* <DEDUP_REMOVED lines=15> */
.L_x_7:


//--------------------- .nv.shared._Z13reduce_sum_v2PfS_i --------------------------
	.section	.nv.shared._Z13reduce_sum_v2PfS_i,"aw",@nobits
	.sectionflags	@""
	.align	16
	.zero		1024


//--------------------- .nv.shared.reserved.0     --------------------------
	.section	.nv.shared.reserved.0,"aw",@nobits
	.weak		__nv_reservedSMEM_offset_0_alias
	.size		__nv_reservedSMEM_offset_0_alias, 0, 64
	.other		__nv_reservedSMEM_offset_0_alias,@"STO_CUDA_RESERVED_SHARED STV_DEFAULT"
__nv_reservedSMEM_offset_0_alias:
	.zero		0
	.zero		64


//--------------------- .nv.shared._Z13reduce_sum_v1PfS_i --------------------------
	.section	.nv.shared._Z13reduce_sum_v1PfS_i,"aw",@nobits
	.sectionflags	@""
	.align	16
	.zero		1024


//--------------------- .nv.constant0._Z13reduce_sum_v2PfS_i --------------------------
	.section	.nv.constant0._Z13reduce_sum_v2PfS_i,"a",@progbits
	.sectionflags	@""
	.align	4
.nv.constant0._Z13reduce_sum_v2PfS_i:
	.zero		916


//--------------------- .nv.constant0._Z13reduce_sum_v1PfS_i --------------------------
	.section	.nv.constant0._Z13reduce_sum_v1PfS_i,"a",@progbits
	.sectionflags	@""
	.align	4
.nv.constant0._Z13reduce_sum_v1PfS_i:
	.zero		916


//--------------------- SYMBOLS --------------------------

	.type		.nv.reservedSmem.offset0,@object
	.size		.nv.reservedSmem.offset0,0x4
	.type		.nv.reservedSmem.cap,@object
	.size		.nv.reservedSmem.cap,0x4
